//
// Generated by NVIDIA NVVM Compiler
//
// Compiler Build ID: CL-36424714
// Cuda compilation tools, release 13.0, V13.0.88
// Based on NVVM 20.0.0
//

.version 9.0
.target sm_100
.address_size 64

	// .globl	_Z6negatePi

.visible .entry _Z6negatePi(
	.param .u64 .ptr .align 1 _Z6negatePi_param_0
)
{
	.reg .b32 	%r<4>;
	.reg .b64 	%rd<5>;

	ld.param.u64 	%rd1, [_Z6negatePi_param_0];
	cvta.to.global.u64 	%rd2, %rd1;
	mov.u32 	%r1, %tid.x;
	mul.wide.u32 	%rd3, %r1, 4;
	add.s64 	%rd4, %rd2, %rd3;
	ld.global.u32 	%r2, [%rd4];
	neg.s32 	%r3, %r2;
	st.global.u32 	[%rd4], %r3;
	ret;

}
	// .globl	_Z17negate_multiblockPi
.visible .entry _Z17negate_multiblockPi(
	.param .u64 .ptr .align 1 _Z17negate_multiblockPi_param_0
)
{
	.reg .b32 	%r<7>;
	.reg .b64 	%rd<5>;

	ld.param.u64 	%rd1, [_Z17negate_multiblockPi_param_0];
	cvta.to.global.u64 	%rd2, %rd1;
	mov.u32 	%r1, %tid.x;
	mov.u32 	%r2, %ctaid.x;
	mov.u32 	%r3, %ntid.x;
	mad.lo.s32 	%r4, %r2, %r3, %r1;
	mul.wide.s32 	%rd3, %r4, 4;
	add.s64 	%rd4, %rd2, %rd3;
	ld.global.u32 	%r5, [%rd4];
	neg.s32 	%r6, %r5;
	st.global.u32 	[%rd4], %r6;
	ret;

}


// ===== COMPILED SASS (sm_100) =====

	.target	sm_100

	.elftype	@"ET_EXEC"


//--------------------- .note.nv.tkinfo           --------------------------
	.section	.note.nv.tkinfo,"",@"SHT_NOTE"
	.sectionflags	@"SHF_NOTE_NV_TKINFO"
	.tkinfo
        /*0018*/ 	.word	0x00000002
        /*0030*/ 	.string	""
        /*0030*/ 	.string	"ptxas"
        /*0030*/ 	.string	"Cuda compilation tools, release 13.0, V13.0.88"
        /*0030*/ 	.string	"Build cuda_13.0.r13.0/compiler.36424714_0"
        /*0030*/ 	.string	"-arch sm_100 -m 64 "



//--------------------- .note.nv.cuinfo           --------------------------
	.section	.note.nv.cuinfo,"",@"SHT_NOTE"
	.sectionflags	@"SHF_NOTE_NV_CUINFO"
        /*0018*/ 	.short	0x0002
        /*001a*/ 	.short	0x0064
        /*001c*/ 	.short	0x0082
	.zero		2


//--------------------- .nv.info                  --------------------------
	.section	.nv.info,"",@"SHT_CUDA_INFO"
	.align	4


	//----- nvinfo : EIATTR_REGCOUNT
	.align		4
        /*0000*/ 	.byte	0x04, 0x2f
        /*0002*/ 	.short	(.L_1 - .L_0)
	.align		4
.L_0:
        /*0004*/ 	.word	index@(_Z6negatePi)
        /*0008*/ 	.word	0x00000008


	//----- nvinfo : EIATTR_FRAME_SIZE
	.align		4
.L_1:
        /*000c*/ 	.byte	0x04, 0x11
        /*000e*/ 	.short	(.L_3 - .L_2)
	.align		4
.L_2:
        /*0010*/ 	.word	index@(_Z6negatePi)
        /*0014*/ 	.word	0x00000000


	//----- nvinfo : EIATTR_REGCOUNT
	.align		4
.L_3:
        /*0018*/ 	.byte	0x04, 0x2f
        /*001a*/ 	.short	(.L_5 - .L_4)
	.align		4
.L_4:
        /*001c*/ 	.word	index@(_Z17negate_multiblockPi)
        /*0020*/ 	.word	0x00000008


	//----- nvinfo : EIATTR_FRAME_SIZE
	.align		4
.L_5:
        /*0024*/ 	.byte	0x04, 0x11
        /*0026*/ 	.short	(.L_7 - .L_6)
	.align		4
.L_6:
        /*0028*/ 	.word	index@(_Z17negate_multiblockPi)
        /*002c*/ 	.word	0x00000000


	//----- nvinfo : EIATTR_MIN_STACK_SIZE
	.align		4
.L_7:
        /*0030*/ 	.byte	0x04, 0x12
        /*0032*/ 	.short	(.L_9 - .L_8)
	.align		4
.L_8:
        /*0034*/ 	.word	index@(_Z17negate_multiblockPi)
        /*0038*/ 	.word	0x00000000


	//----- nvinfo : EIATTR_MIN_STACK_SIZE
	.align		4
.L_9:
        /*003c*/ 	.byte	0x04, 0x12
        /*003e*/ 	.short	(.L_11 - .L_10)
	.align		4
.L_10:
        /*0040*/ 	.word	index@(_Z6negatePi)
        /*0044*/ 	.word	0x00000000
.L_11:


//--------------------- .nv.compat                --------------------------
	.section	.nv.compat,"",@"SHT_CUDA_COMPAT_INFO"
	.align	4
        /*0000*/ 	.byte	0x02, 0x09, 0x00, 0x00, 0x02, 0x02, 0x01, 0x00, 0x02, 0x05, 0x05, 0x00, 0x03, 0x07, 0x01, 0x01
        /*0010*/ 	.byte	0x02, 0x03, 0x00, 0x00, 0x02, 0x06, 0x01, 0x00, 0x04, 0x0b, 0x08, 0x00, 0x09, 0x00, 0x00, 0x00
        /*0020*/ 	.byte	0x00, 0x00, 0x00, 0x00


//--------------------- .nv.info._Z17negate_multiblockPi --------------------------
	.section	.nv.info._Z17negate_multiblockPi,"",@"SHT_CUDA_INFO"
	.sectionflags	@""
	.align	4


	//----- nvinfo : EIATTR_CUDA_API_VERSION
	.align		4
        /*0000*/ 	.byte	0x04, 0x37
        /*0002*/ 	.short	(.L_13 - .L_12)
.L_12:
        /*0004*/ 	.word	0x00000082


	//----- nvinfo : EIATTR_KPARAM_INFO
	.align		4
.L_13:
        /*0008*/ 	.byte	0x04, 0x17
        /*000a*/ 	.short	(.L_15 - .L_14)
.L_14:
        /*000c*/ 	.word	0x00000000
        /*0010*/ 	.short	0x0000
        /*0012*/ 	.short	0x0000
        /*0014*/ 	.byte	0x00, 0xf5, 0x21, 0x00


	//----- nvinfo : EIATTR_SPARSE_MMA_MASK
	.align		4
.L_15:
        /*0018*/ 	.byte	0x03, 0x50
        /*001a*/ 	.short	0x0000


	//----- nvinfo : EIATTR_MAXREG_COUNT
	.align		4
        /*001c*/ 	.byte	0x03, 0x1b
        /*001e*/ 	.short	0x00ff


	//----- nvinfo : EIATTR_MERCURY_ISA_VERSION
	.align		4
        /*0020*/ 	.byte	0x03, 0x5f
        /*0022*/ 	.short	0x0101


	//----- nvinfo : EIATTR_VRC_CTA_INIT_COUNT
	.align		4
        /*0024*/ 	.byte	0x02, 0x4a
	.zero		1
	.zero		1


	//----- nvinfo : EIATTR_EXIT_INSTR_OFFSETS
	.align		4
        /*0028*/ 	.byte	0x04, 0x1c
        /*002a*/ 	.short	(.L_17 - .L_16)


	//   ....[0]....
.L_16:
        /*002c*/ 	.word	0x000000b0


	//----- nvinfo : EIATTR_CBANK_PARAM_SIZE
	.align		4
.L_17:
        /*0030*/ 	.byte	0x03, 0x19
        /*0032*/ 	.short	0x0008


	//----- nvinfo : EIATTR_PARAM_CBANK
	.align		4
        /*0034*/ 	.byte	0x04, 0x0a
        /*0036*/ 	.short	(.L_19 - .L_18)
	.align		4
.L_18:
        /*0038*/ 	.word	index@(.nv.constant0._Z17negate_multiblockPi)
        /*003c*/ 	.short	0x0380
        /*003e*/ 	.short	0x0008


	//----- nvinfo : EIATTR_SW_WAR
	.align		4
.L_19:
        /*0040*/ 	.byte	0x04, 0x36
        /*0042*/ 	.short	(.L_21 - .L_20)
.L_20:
        /*0044*/ 	.word	0x00000008
.L_21:


//--------------------- .nv.info._Z6negatePi      --------------------------
	.section	.nv.info._Z6negatePi,"",@"SHT_CUDA_INFO"
	.sectionflags	@""
	.align	4


	//----- nvinfo : EIATTR_CUDA_API_VERSION
	.align		4
        /*0000*/ 	.byte	0x04, 0x37
        /*0002*/ 	.short	(.L_23 - .L_22)
.L_22:
        /*0004*/ 	.word	0x00000082


	//----- nvinfo : EIATTR_KPARAM_INFO
	.align		4
.L_23:
        /*0008*/ 	.byte	0x04, 0x17
        /*000a*/ 	.short	(.L_25 - .L_24)
.L_24:
        /*000c*/ 	.word	0x00000000
        /*0010*/ 	.short	0x0000
        /*0012*/ 	.short	0x0000
        /*0014*/ 	.byte	0x00, 0xf5, 0x21, 0x00


	//----- nvinfo : EIATTR_SPARSE_MMA_MASK
	.align		4
.L_25:
        /*0018*/ 	.byte	0x03, 0x50
        /*001a*/ 	.short	0x0000


	//----- nvinfo : EIATTR_MAXREG_COUNT
	.align		4
        /*001c*/ 	.byte	0x03, 0x1b
        /*001e*/ 	.short	0x00ff


	//----- nvinfo : EIATTR_MERCURY_ISA_VERSION
	.align		4
        /*0020*/ 	.byte	0x03, 0x5f
        /*0022*/ 	.short	0x0101


	//----- nvinfo : EIATTR_VRC_CTA_INIT_COUNT
	.align		4
        /*0024*/ 	.byte	0x02, 0x4a
	.zero		1
	.zero		1


	//----- nvinfo : EIATTR_EXIT_INSTR_OFFSETS
	.align		4
        /*0028*/ 	.byte	0x04, 0x1c
        /*002a*/ 	.short	(.L_27 - .L_26)


	//   ....[0]....
.L_26:
        /*002c*/ 	.word	0x00000080


	//----- nvinfo : EIATTR_CBANK_PARAM_SIZE
	.align		4
.L_27:
        /*0030*/ 	.byte	0x03, 0x19
        /*0032*/ 	.short	0x0008


	//----- nvinfo : EIATTR_PARAM_CBANK
	.align		4
        /*0034*/ 	.byte	0x04, 0x0a
        /*0036*/ 	.short	(.L_29 - .L_28)
	.align		4
.L_28:
        /*0038*/ 	.word	index@(.nv.constant0._Z6negatePi)
        /*003c*/ 	.short	0x0380
        /*003e*/ 	.short	0x0008


	//----- nvinfo : EIATTR_SW_WAR
	.align		4
.L_29:
        /*0040*/ 	.byte	0x04, 0x36
        /*0042*/ 	.short	(.L_31 - .L_30)
.L_30:
        /*0044*/ 	.word	0x00000008
.L_31:


//--------------------- .nv.callgraph             --------------------------
	.section	.nv.callgraph,"",@"SHT_CUDA_CALLGRAPH"
	.align	4
	.sectionentsize	8
	.align		4
        /*0000*/ 	.word	0x00000000
	.align		4
        /*0004*/ 	.word	0xffffffff
	.align		4
        /*0008*/ 	.word	0x00000000
	.align		4
        /*000c*/ 	.word	0xfffffffe
	.align		4
        /*0010*/ 	.word	0x00000000
	.align		4
        /*0014*/ 	.word	0xfffffffd
	.align		4
        /*0018*/ 	.word	0x00000000
	.align		4
        /*001c*/ 	.word	0xfffffffc


//--------------------- .text._Z17negate_multiblockPi --------------------------
	.section	.text._Z17negate_multiblockPi,"ax",@progbits
	.align	128
        .global         _Z17negate_multiblockPi
        .type           _Z17negate_multiblockPi,@function
        .size           _Z17negate_multiblockPi,(.L_x_2 - _Z17negate_multiblockPi)
        .other          _Z17negate_multiblockPi,@"STO_CUDA_ENTRY STV_DEFAULT"
_Z17negate_multiblockPi:
.text._Z17negate_multiblockPi:
[----:B------:R-:W-:Y:S01]  /*0000*/  LDC R1, c[0x0][0x37c] ;  /* 0x0000df00ff017b82 */ /* 0x000fe20000000800 */
[----:B------:R-:W0:Y:S07]  /*0010*/  S2R R5, SR_TID.X ;  /* 0x0000000000057919 */ /* 0x000e2e0000002100 */
[----:B------:R-:W0:Y:S01]  /*0020*/  S2UR UR6, SR_CTAID.X ;  /* 0x00000000000679c3 */ /* 0x000e220000002500 */
[----:B------:R-:W1:Y:S07]  /*0030*/  LDCU.64 UR4, c[0x0][0x358] ;  /* 0x00006b00ff0477ac */ /* 0x000e6e0008000a00 */
[----:B------:R-:W0:Y:S08]  /*0040*/  LDC R0, c[0x0][0x360] ;  /* 0x0000d800ff007b82 */ /* 0x000e300000000800 */
[----:B------:R-:W2:Y:S01]  /*0050*/  LDC.64 R2, c[0x0][0x380] ;  /* 0x0000e000ff027b82 */ /* 0x000ea20000000a00 */
[----:B0-----:R-:W-:-:S04]  /*0060*/  IMAD R5, R0, UR6, R5 ;  /* 0x0000000600057c24 */ /* 0x001fc8000f8e0205 */
[----:B--2---:R-:W-:-:S05]  /*0070*/  IMAD.WIDE R2, R5, 0x4, R2 ;  /* 0x0000000405027825 */ /* 0x004fca00078e0202 */
[----:B-1----:R-:W2:Y:S02]  /*0080*/  LDG.E R0, desc[UR4][R2.64] ;  /* 0x0000000402007981 */ /* 0x002ea4000c1e1900 */
[----:B--2---:R-:W-:-:S05]  /*0090*/  IADD3 R5, PT, PT, -R0, RZ, RZ ;  /* 0x000000ff00057210 */ /* 0x004fca0007ffe1ff */
[----:B------:R-:W-:Y:S01]  /*00a0*/  STG.E desc[UR4][R2.64], R5 ;  /* 0x0000000502007986 */ /* 0x000fe2000c101904 */
[----:B------:R-:W-:Y:S05]  /*00b0*/  EXIT ;  /* 0x000000000000794d */ /* 0x000fea0003800000 */
.L_x_0:
[----:B------:R-:W-:-:S00]  /*00c0*/  BRA `(.L_x_0) ;  /* 0xfffffffc00fc7947 */ /* 0x000fc0000383ffff */
[----:B------:R-:W-:-:S00]  /*00d0*/  NOP ;  /* 0x0000000000007918 */ /* 0x000fc00000000000 */
        /* <DEDUP_REMOVED lines=10> */
.L_x_2:


//--------------------- .text._Z6negatePi         --------------------------
	.section	.text._Z6negatePi,"ax",@progbits
	.align	128
        .global         _Z6negatePi
        .type           _Z6negatePi,@function
        .size           _Z6negatePi,(.L_x_3 - _Z6negatePi)
        .other          _Z6negatePi,@"STO_CUDA_ENTRY STV_DEFAULT"
_Z6negatePi:
.text._Z6negatePi:
[----:B------:R-:W-:Y:S01]  /*0000*/  LDC R1, c[0x0][0x37c] ;  /* 0x0000df00ff017b82 */ /* 0x000fe20000000800 */
[----:B------:R-:W0:Y:S07]  /*0010*/  S2R R5, SR_TID.X ;  /* 0x0000000000057919 */ /* 0x000e2e0000002100 */
[----:B------:R-:W0:Y:S01]  /*0020*/  LDC.64 R2, c[0x0][0x380] ;  /* 0x0000e000ff027b82 */ /* 0x000e220000000a00 */
[----:B------:R-:W1:Y:S01]  /*0030*/  LDCU.64 UR4, c[0x0][0x358] ;  /* 0x00006b00ff0477ac */ /* 0x000e620008000a00 */
[----:B0-----:R-:W-:-:S05]  /*0040*/  IMAD.WIDE.U32 R2, R5, 0x4, R2 ;  /* 0x0000000405027825 */ /* 0x001fca00078e0002 */
[----:B-1----:R-:W2:Y:S02]  /*0050*/  LDG.E R0, desc[UR4][R2.64] ;  /* 0x0000000402007981 */ /* 0x002ea4000c1e1900 */
[----:B--2---:R-:W-:-:S05]  /*0060*/  IADD3 R5, PT, PT, -R0, RZ, RZ ;  /* 0x000000ff00057210 */ /* 0x004fca0007ffe1ff */
[----:B------:R-:W-:Y:S01]  /*0070*/  STG.E desc[UR4][R2.64], R5 ;  /* 0x0000000502007986 */ /* 0x000fe2000c101904 */
[----:B------:R-:W-:Y:S05]  /*0080*/  EXIT ;  /* 0x000000000000794d */ /* 0x000fea0003800000 */
.L_x_1:
        /* <DEDUP_REMOVED lines=15> */
.L_x_3:


//--------------------- .nv.shared.reserved.0     --------------------------
	.section	.nv.shared.reserved.0,"aw",@nobits
	.weak		__nv_reservedSMEM_offset_0_alias
	.size		__nv_reservedSMEM_offset_0_alias, 0, 64
	.other		__nv_reservedSMEM_offset_0_alias,@"STO_CUDA_RESERVED_SHARED STV_DEFAULT"
__nv_reservedSMEM_offset_0_alias:
	.zero		0
	.zero		64


//--------------------- .nv.constant0._Z17negate_multiblockPi --------------------------
	.section	.nv.constant0._Z17negate_multiblockPi,"a",@progbits
	.sectionflags	@""
	.align	4
.nv.constant0._Z17negate_multiblockPi:
	.zero		904


//--------------------- .nv.constant0._Z6negatePi --------------------------
	.section	.nv.constant0._Z6negatePi,"a",@progbits
	.sectionflags	@""
	.align	4
.nv.constant0._Z6negatePi:
	.zero		904


//--------------------- SYMBOLS --------------------------

	.type		.nv.reservedSmem.offset0,@object
	.size		.nv.reservedSmem.offset0,0x4
